//
// Generated by NVIDIA NVVM Compiler
//
// Compiler Build ID: CL-36424714
// Cuda compilation tools, release 13.0, V13.0.88
// Based on NVVM 20.0.0
//

.version 9.0
.target sm_100
.address_size 64

	// .globl	_Z14hello_from_gpuPfS_S_
.global .align 4 .f32 d_x = 0f41000000;

.visible .entry _Z14hello_from_gpuPfS_S_(
	.param .u64 .ptr .align 1 _Z14hello_from_gpuPfS_S__param_0,
	.param .u64 .ptr .align 1 _Z14hello_from_gpuPfS_S__param_1,
	.param .u64 .ptr .align 1 _Z14hello_from_gpuPfS_S__param_2
)
{
	.reg .b32 	%r<16>;
	.reg .b32 	%f<6>;
	.reg .b64 	%rd<11>;

	ld.param.u64 	%rd1, [_Z14hello_from_gpuPfS_S__param_0];
	ld.param.u64 	%rd2, [_Z14hello_from_gpuPfS_S__param_1];
	ld.param.u64 	%rd3, [_Z14hello_from_gpuPfS_S__param_2];
	cvta.to.global.u64 	%rd4, %rd3;
	cvta.to.global.u64 	%rd5, %rd2;
	cvta.to.global.u64 	%rd6, %rd1;
	mov.u32 	%r1, %ctaid.z;
	mov.u32 	%r2, %nctaid.y;
	mov.u32 	%r3, %nctaid.x;
	mov.u32 	%r4, %ctaid.y;
	mov.u32 	%r5, %ctaid.x;
	mad.lo.s32 	%r6, %r1, %r2, %r4;
	mov.u32 	%r7, %tid.z;
	mov.u32 	%r8, %ntid.y;
	mov.u32 	%r9, %ntid.x;
	mov.u32 	%r10, %tid.y;
	mov.u32 	%r11, %tid.x;
	add.s32 	%r12, %r7, %r5;
	mad.lo.s32 	%r13, %r6, %r3, %r12;
	mad.lo.s32 	%r14, %r13, %r8, %r10;
	mad.lo.s32 	%r15, %r14, %r9, %r11;
	mul.wide.s32 	%rd7, %r15, 4;
	add.s64 	%rd8, %rd6, %rd7;
	ld.global.f32 	%f1, [%rd8];
	add.s64 	%rd9, %rd5, %rd7;
	ld.global.f32 	%f2, [%rd9];
	add.f32 	%f3, %f1, %f2;
	ld.global.f32 	%f4, [d_x];
	add.f32 	%f5, %f3, %f4;
	add.s64 	%rd10, %rd4, %rd7;
	st.global.f32 	[%rd10], %f5;
	ret;

}


// ===== COMPILED SASS (sm_100) =====

	.target	sm_100

	.elftype	@"ET_EXEC"


//--------------------- .note.nv.tkinfo           --------------------------
	.section	.note.nv.tkinfo,"",@"SHT_NOTE"
	.sectionflags	@"SHF_NOTE_NV_TKINFO"
	.tkinfo
        /*0018*/ 	.word	0x00000002
        /*0030*/ 	.string	""
        /*0030*/ 	.string	"ptxas"
        /*0030*/ 	.string	"Cuda compilation tools, release 13.0, V13.0.88"
        /*0030*/ 	.string	"Build cuda_13.0.r13.0/compiler.36424714_0"
        /*0030*/ 	.string	"-arch sm_100 -m 64 "



//--------------------- .note.nv.cuinfo           --------------------------
	.section	.note.nv.cuinfo,"",@"SHT_NOTE"
	.sectionflags	@"SHF_NOTE_NV_CUINFO"
        /*0018*/ 	.short	0x0002
        /*001a*/ 	.short	0x0064
        /*001c*/ 	.short	0x0082
	.zero		2


//--------------------- .nv.info                  --------------------------
	.section	.nv.info,"",@"SHT_CUDA_INFO"
	.align	4


	//----- nvinfo : EIATTR_REGCOUNT
	.align		4
        /*0000*/ 	.byte	0x04, 0x2f
        /*0002*/ 	.short	(.L_2 - .L_1)
	.align		4
.L_1:
        /*0004*/ 	.word	index@(_Z14hello_from_gpuPfS_S_)
        /*0008*/ 	.word	0x00000010


	//----- nvinfo : EIATTR_FRAME_SIZE
	.align		4
.L_2:
        /*000c*/ 	.byte	0x04, 0x11
        /*000e*/ 	.short	(.L_4 - .L_3)
	.align		4
.L_3:
        /*0010*/ 	.word	index@(_Z14hello_from_gpuPfS_S_)
        /*0014*/ 	.word	0x00000000


	//----- nvinfo : EIATTR_MIN_STACK_SIZE
	.align		4
.L_4:
        /*0018*/ 	.byte	0x04, 0x12
        /*001a*/ 	.short	(.L_6 - .L_5)
	.align		4
.L_5:
        /*001c*/ 	.word	index@(_Z14hello_from_gpuPfS_S_)
        /*0020*/ 	.word	0x00000000
.L_6:


//--------------------- .nv.compat                --------------------------
	.section	.nv.compat,"",@"SHT_CUDA_COMPAT_INFO"
	.align	4
        /*0000*/ 	.byte	0x02, 0x09, 0x00, 0x00, 0x02, 0x02, 0x01, 0x00, 0x02, 0x05, 0x05, 0x00, 0x03, 0x07, 0x01, 0x01
        /*0010*/ 	.byte	0x02, 0x03, 0x00, 0x00, 0x02, 0x06, 0x01, 0x00, 0x04, 0x0b, 0x08, 0x00, 0x09, 0x00, 0x00, 0x00
        /*0020*/ 	.byte	0x00, 0x00, 0x00, 0x00


//--------------------- .nv.info._Z14hello_from_gpuPfS_S_ --------------------------
	.section	.nv.info._Z14hello_from_gpuPfS_S_,"",@"SHT_CUDA_INFO"
	.sectionflags	@""
	.align	4


	//----- nvinfo : EIATTR_CUDA_API_VERSION
	.align		4
        /*0000*/ 	.byte	0x04, 0x37
        /*0002*/ 	.short	(.L_8 - .L_7)
.L_7:
        /*0004*/ 	.word	0x00000082


	//----- nvinfo : EIATTR_KPARAM_INFO
	.align		4
.L_8:
        /*0008*/ 	.byte	0x04, 0x17
        /*000a*/ 	.short	(.L_10 - .L_9)
.L_9:
        /*000c*/ 	.word	0x00000000
        /*0010*/ 	.short	0x0002
        /*0012*/ 	.short	0x0010
        /*0014*/ 	.byte	0x00, 0xf5, 0x21, 0x00


	//----- nvinfo : EIATTR_KPARAM_INFO
	.align		4
.L_10:
        /*0018*/ 	.byte	0x04, 0x17
        /*001a*/ 	.short	(.L_12 - .L_11)
.L_11:
        /*001c*/ 	.word	0x00000000
        /*0020*/ 	.short	0x0001
        /*0022*/ 	.short	0x0008
        /*0024*/ 	.byte	0x00, 0xf5, 0x21, 0x00


	//----- nvinfo : EIATTR_KPARAM_INFO
	.align		4
.L_12:
        /*0028*/ 	.byte	0x04, 0x17
        /*002a*/ 	.short	(.L_14 - .L_13)
.L_13:
        /*002c*/ 	.word	0x00000000
        /*0030*/ 	.short	0x0000
        /*0032*/ 	.short	0x0000
        /*0034*/ 	.byte	0x00, 0xf5, 0x21, 0x00


	//----- nvinfo : EIATTR_SPARSE_MMA_MASK
	.align		4
.L_14:
        /*0038*/ 	.byte	0x03, 0x50
        /*003a*/ 	.short	0x0000


	//----- nvinfo : EIATTR_MAXREG_COUNT
	.align		4
        /*003c*/ 	.byte	0x03, 0x1b
        /*003e*/ 	.short	0x00ff


	//----- nvinfo : EIATTR_MERCURY_ISA_VERSION
	.align		4
        /*0040*/ 	.byte	0x03, 0x5f
        /*0042*/ 	.short	0x0101


	//----- nvinfo : EIATTR_VRC_CTA_INIT_COUNT
	.align		4
        /*0044*/ 	.byte	0x02, 0x4a
	.zero		1
	.zero		1


	//----- nvinfo : EIATTR_EXIT_INSTR_OFFSETS
	.align		4
        /*0048*/ 	.byte	0x04, 0x1c
        /*004a*/ 	.short	(.L_16 - .L_15)


	//   ....[0]....
.L_15:
        /*004c*/ 	.word	0x000001e0


	//----- nvinfo : EIATTR_CBANK_PARAM_SIZE
	.align		4
.L_16:
        /*0050*/ 	.byte	0x03, 0x19
        /*0052*/ 	.short	0x0018


	//----- nvinfo : EIATTR_PARAM_CBANK
	.align		4
        /*0054*/ 	.byte	0x04, 0x0a
        /*0056*/ 	.short	(.L_18 - .L_17)
	.align		4
.L_17:
        /*0058*/ 	.word	index@(.nv.constant0._Z14hello_from_gpuPfS_S_)
        /*005c*/ 	.short	0x0380
        /*005e*/ 	.short	0x0018


	//----- nvinfo : EIATTR_SW_WAR
	.align		4
.L_18:
        /*0060*/ 	.byte	0x04, 0x36
        /*0062*/ 	.short	(.L_20 - .L_19)
.L_19:
        /*0064*/ 	.word	0x00000008
.L_20:


//--------------------- .nv.callgraph             --------------------------
	.section	.nv.callgraph,"",@"SHT_CUDA_CALLGRAPH"
	.align	4
	.sectionentsize	8
	.align		4
        /*0000*/ 	.word	0x00000000
	.align		4
        /*0004*/ 	.word	0xffffffff
	.align		4
        /*0008*/ 	.word	0x00000000
	.align		4
        /*000c*/ 	.word	0xfffffffe
	.align		4
        /*0010*/ 	.word	0x00000000
	.align		4
        /*0014*/ 	.word	0xfffffffd
	.align		4
        /*0018*/ 	.word	0x00000000
	.align		4
        /*001c*/ 	.word	0xfffffffc


//--------------------- .nv.constant4             --------------------------
	.section	.nv.constant4,"a",@progbits
	.align	8
	.align		8
.nv.constant4:
        /*0000*/ 	.dword	d_x


//--------------------- .text._Z14hello_from_gpuPfS_S_ --------------------------
	.section	.text._Z14hello_from_gpuPfS_S_,"ax",@progbits
	.align	128
        .global         _Z14hello_from_gpuPfS_S_
        .type           _Z14hello_from_gpuPfS_S_,@function
        .size           _Z14hello_from_gpuPfS_S_,(.L_x_1 - _Z14hello_from_gpuPfS_S_)
        .other          _Z14hello_from_gpuPfS_S_,@"STO_CUDA_ENTRY STV_DEFAULT"
_Z14hello_from_gpuPfS_S_:
.text._Z14hello_from_gpuPfS_S_:
[----:B------:R-:W-:Y:S01]  /*0000*/  LDC R1, c[0x0][0x37c] ;  /* 0x0000df00ff017b82 */ /* 0x000fe20000000800 */
[----:B------:R-:W0:Y:S07]  /*0010*/  S2R R0, SR_TID.Z ;  /* 0x0000000000007919 */ /* 0x000e2e0000002300 */
[----:B------:R-:W-:Y:S01]  /*0020*/  S2UR UR4, SR_CTAID.Z ;  /* 0x00000000000479c3 */ /* 0x000fe20000002700 */
[----:B------:R-:W1:Y:S01]  /*0030*/  LDCU UR5, c[0x0][0x374] ;  /* 0x00006e80ff0577ac */ /* 0x000e620008000800 */
[----:B------:R-:W2:Y:S01]  /*0040*/  S2R R11, SR_TID.Y ;  /* 0x00000000000b7919 */ /* 0x000ea20000002200 */
[----:B------:R-:W3:Y:S05]  /*0050*/  S2R R13, SR_TID.X ;  /* 0x00000000000d7919 */ /* 0x000eea0000002100 */
[----:B------:R-:W1:Y:S08]  /*0060*/  S2UR UR6, SR_CTAID.Y ;  /* 0x00000000000679c3 */ /* 0x000e700000002600 */
[----:B------:R-:W0:Y:S08]  /*0070*/  S2UR UR7, SR_CTAID.X ;  /* 0x00000000000779c3 */ /* 0x000e300000002500 */
[----:B------:R-:W4:Y:S01]  /*0080*/  LDC R9, c[0x0][0x370] ;  /* 0x0000dc00ff097b82 */ /* 0x000f220000000800 */
[----:B------:R-:W2:Y:S01]  /*0090*/  LDCU UR8, c[0x0][0x364] ;  /* 0x00006c80ff0877ac */ /* 0x000ea20008000800 */
[----:B------:R-:W3:Y:S06]  /*00a0*/  LDCU UR9, c[0x0][0x360] ;  /* 0x00006c00ff0977ac */ /* 0x000eec0008000800 */
[----:B------:R-:W5:Y:S01]  /*00b0*/  LDC.64 R2, c[0x0][0x380] ;  /* 0x0000e000ff027b82 */ /* 0x000f620000000a00 */
[----:B-1----:R-:W-:-:S07]  /*00c0*/  UIMAD UR4, UR4, UR5, UR6 ;  /* 0x00000005040472a4 */ /* 0x002fce000f8e0206 */
[----:B------:R-:W1:Y:S01]  /*00d0*/  LDC.64 R4, c[0x0][0x388] ;  /* 0x0000e200ff047b82 */ /* 0x000e620000000a00 */
[----:B0-----:R-:W-:Y:S01]  /*00e0*/  IADD3 R0, PT, PT, R0, UR7, RZ ;  /* 0x0000000700007c10 */ /* 0x001fe2000fffe0ff */
[----:B------:R-:W0:Y:S06]  /*00f0*/  LDCU.64 UR6, c[0x0][0x358] ;  /* 0x00006b00ff0677ac */ /* 0x000e2c0008000a00 */
[----:B------:R-:W0:Y:S01]  /*0100*/  LDC.64 R6, c[0x4][RZ] ;  /* 0x01000000ff067b82 */ /* 0x000e220000000a00 */
[----:B----4-:R-:W-:-:S04]  /*0110*/  IMAD R0, R9, UR4, R0 ;  /* 0x0000000409007c24 */ /* 0x010fc8000f8e0200 */
[----:B--2---:R-:W-:-:S03]  /*0120*/  IMAD R0, R0, UR8, R11 ;  /* 0x0000000800007c24 */ /* 0x004fc6000f8e020b */
[----:B------:R-:W2:Y:S01]  /*0130*/  LDC.64 R8, c[0x0][0x390] ;  /* 0x0000e400ff087b82 */ /* 0x000ea20000000a00 */
[----:B---3--:R-:W-:-:S04]  /*0140*/  IMAD R11, R0, UR9, R13 ;  /* 0x00000009000b7c24 */ /* 0x008fc8000f8e020d */
[----:B-----5:R-:W-:-:S04]  /*0150*/  IMAD.WIDE R2, R11, 0x4, R2 ;  /* 0x000000040b027825 */ /* 0x020fc800078e0202 */
[C---:B-1----:R-:W-:Y:S02]  /*0160*/  IMAD.WIDE R4, R11.reuse, 0x4, R4 ;  /* 0x000000040b047825 */ /* 0x042fe400078e0204 */
[----:B0-----:R-:W3:Y:S04]  /*0170*/  LDG.E R2, desc[UR6][R2.64] ;  /* 0x0000000602027981 */ /* 0x001ee8000c1e1900 */
[----:B------:R-:W3:Y:S04]  /*0180*/  LDG.E R5, desc[UR6][R4.64] ;  /* 0x0000000604057981 */ /* 0x000ee8000c1e1900 */
[----:B------:R-:W4:Y:S01]  /*0190*/  LDG.E R7, desc[UR6][R6.64] ;  /* 0x0000000606077981 */ /* 0x000f22000c1e1900 */
[----:B--2---:R-:W-:-:S04]  /*01a0*/  IMAD.WIDE R8, R11, 0x4, R8 ;  /* 0x000000040b087825 */ /* 0x004fc800078e0208 */
[----:B---3--:R-:W-:-:S04]  /*01b0*/  FADD R0, R2, R5 ;  /* 0x0000000502007221 */ /* 0x008fc80000000000 */
[----:B----4-:R-:W-:-:S05]  /*01c0*/  FADD R11, R0, R7 ;  /* 0x00000007000b7221 */ /* 0x010fca0000000000 */
[----:B------:R-:W-:Y:S01]  /*01d0*/  STG.E desc[UR6][R8.64], R11 ;  /* 0x0000000b08007986 */ /* 0x000fe2000c101906 */
[----:B------:R-:W-:Y:S05]  /*01e0*/  EXIT ;  /* 0x000000000000794d */ /* 0x000fea0003800000 */
.L_x_0:
[----:B------:R-:W-:-:S00]  /*01f0*/  BRA `(.L_x_0) ;  /* 0xfffffffc00fc7947 */ /* 0x000fc0000383ffff */
[----:B------:R-:W-:-:S00]  /*0200*/  NOP ;  /* 0x0000000000007918 */ /* 0x000fc00000000000 */
[----:B------:R-:W-:-:S00]  /*0210*/  NOP ;  /* 0x0000000000007918 */ /* 0x000fc00000000000 */
[----:B------:R-:W-:-:S00]  /*0220*/  NOP ;  /* 0x0000000000007918 */ /* 0x000fc00000000000 */
[----:B------:R-:W-:-:S00]  /*0230*/  NOP ;  /* 0x0000000000007918 */ /* 0x000fc00000000000 */
[----:B------:R-:W-:-:S00]  /*0240*/  NOP ;  /* 0x0000000000007918 */ /* 0x000fc00000000000 */
[----:B------:R-:W-:-:S00]  /*0250*/  NOP ;  /* 0x0000000000007918 */ /* 0x000fc00000000000 */
[----:B------:R-:W-:-:S00]  /*0260*/  NOP ;  /* 0x0000000000007918 */ /* 0x000fc00000000000 */
[----:B------:R-:W-:-:S00]  /*0270*/  NOP ;  /* 0x0000000000007918 */ /* 0x000fc00000000000 */
.L_x_1:


//--------------------- .nv.global.init           --------------------------
	.section	.nv.global.init,"aw",@progbits
	.align	4
.nv.global.init:
	.type		d_x,@object
	.size		d_x,(.L_0 - d_x)
d_x:
        /*0000*/ 	.byte	0x00, 0x00, 0x00, 0x41
.L_0:


//--------------------- .nv.shared.reserved.0     --------------------------
	.section	.nv.shared.reserved.0,"aw",@nobits
	.weak		__nv_reservedSMEM_offset_0_alias
	.size		__nv_reservedSMEM_offset_0_alias, 0, 64
	.other		__nv_reservedSMEM_offset_0_alias,@"STO_CUDA_RESERVED_SHARED STV_DEFAULT"
__nv_reservedSMEM_offset_0_alias:
	.zero		0
	.zero		64


//--------------------- .nv.constant0._Z14hello_from_gpuPfS_S_ --------------------------
	.section	.nv.constant0._Z14hello_from_gpuPfS_S_,"a",@progbits
	.sectionflags	@""
	.align	4
.nv.constant0._Z14hello_from_gpuPfS_S_:
	.zero		920


//--------------------- SYMBOLS --------------------------

	.type		.nv.reservedSmem.offset0,@object
	.size		.nv.reservedSmem.offset0,0x4
